//
// Generated by NVIDIA NVVM Compiler
//
// Compiler Build ID: CL-36424714
// Cuda compilation tools, release 13.0, V13.0.88
// Based on NVVM 20.0.0
//

.version 9.0
.target sm_100
.address_size 64

	// .globl	_Z12updateKernelPfS_S_i

.visible .entry _Z12updateKernelPfS_S_i(
	.param .u64 .ptr .align 1 _Z12updateKernelPfS_S_i_param_0,
	.param .u64 .ptr .align 1 _Z12updateKernelPfS_S_i_param_1,
	.param .u64 .ptr .align 1 _Z12updateKernelPfS_S_i_param_2,
	.param .u32 _Z12updateKernelPfS_S_i_param_3
)
{
	.reg .pred 	%p<10>;
	.reg .b32 	%r<14>;
	.reg .b32 	%f<67>;
	.reg .b64 	%rd<11>;
	.reg .b64 	%fd<90>;

	ld.param.u64 	%rd4, [_Z12updateKernelPfS_S_i_param_0];
	ld.param.u64 	%rd5, [_Z12updateKernelPfS_S_i_param_1];
	ld.param.u64 	%rd6, [_Z12updateKernelPfS_S_i_param_2];
	ld.param.u32 	%r6, [_Z12updateKernelPfS_S_i_param_3];
	setp.lt.s32 	%p1, %r6, 1;
	@%p1 bra 	$L__BB0_12;
	cvta.to.global.u64 	%rd7, %rd4;
	cvta.to.global.u64 	%rd8, %rd5;
	cvta.to.global.u64 	%rd9, %rd6;
	mov.u32 	%r7, %tid.x;
	mov.u32 	%r8, %ntid.x;
	mov.u32 	%r9, %ctaid.x;
	mad.lo.s32 	%r10, %r9, %r8, %r7;
	mul.wide.s32 	%rd10, %r10, 4;
	add.s64 	%rd1, %rd7, %rd10;
	add.s64 	%rd2, %rd8, %rd10;
	add.s64 	%rd3, %rd9, %rd10;
	and.b32  	%r1, %r6, 7;
	setp.lt.u32 	%p2, %r6, 8;
	@%p2 bra 	$L__BB0_4;
	ld.global.f32 	%f66, [%rd1];
	and.b32  	%r11, %r6, 2147483640;
	neg.s32 	%r13, %r11;
$L__BB0_3:
	.pragma "nounroll";
	cvt.f64.f32 	%fd1, %f66;
	add.f64 	%fd2, %fd1, %fd1;
	ld.global.f32 	%f4, [%rd2];
	cvt.f64.f32 	%fd3, %f4;
	sub.f64 	%fd4, %fd2, %fd3;
	mul.f64 	%fd5, %fd1, 0d3FC70A3D80000000;
	sub.f64 	%fd6, %fd4, %fd5;
	cvt.rn.f32.f64 	%f5, %fd6;
	st.global.f32 	[%rd3], %f5;
	ld.global.f32 	%f6, [%rd1];
	st.global.f32 	[%rd2], %f6;
	ld.global.f32 	%f7, [%rd3];
	st.global.f32 	[%rd1], %f7;
	cvt.f64.f32 	%fd7, %f7;
	add.f64 	%fd8, %fd7, %fd7;
	ld.global.f32 	%f8, [%rd2];
	cvt.f64.f32 	%fd9, %f8;
	sub.f64 	%fd10, %fd8, %fd9;
	mul.f64 	%fd11, %fd7, 0d3FC70A3D80000000;
	sub.f64 	%fd12, %fd10, %fd11;
	cvt.rn.f32.f64 	%f9, %fd12;
	st.global.f32 	[%rd3], %f9;
	ld.global.f32 	%f10, [%rd1];
	st.global.f32 	[%rd2], %f10;
	ld.global.f32 	%f11, [%rd3];
	st.global.f32 	[%rd1], %f11;
	cvt.f64.f32 	%fd13, %f11;
	add.f64 	%fd14, %fd13, %fd13;
	ld.global.f32 	%f12, [%rd2];
	cvt.f64.f32 	%fd15, %f12;
	sub.f64 	%fd16, %fd14, %fd15;
	mul.f64 	%fd17, %fd13, 0d3FC70A3D80000000;
	sub.f64 	%fd18, %fd16, %fd17;
	cvt.rn.f32.f64 	%f13, %fd18;
	st.global.f32 	[%rd3], %f13;
	ld.global.f32 	%f14, [%rd1];
	st.global.f32 	[%rd2], %f14;
	ld.global.f32 	%f15, [%rd3];
	st.global.f32 	[%rd1], %f15;
	cvt.f64.f32 	%fd19, %f15;
	add.f64 	%fd20, %fd19, %fd19;
	ld.global.f32 	%f16, [%rd2];
	cvt.f64.f32 	%fd21, %f16;
	sub.f64 	%fd22, %fd20, %fd21;
	mul.f64 	%fd23, %fd19, 0d3FC70A3D80000000;
	sub.f64 	%fd24, %fd22, %fd23;
	cvt.rn.f32.f64 	%f17, %fd24;
	st.global.f32 	[%rd3], %f17;
	ld.global.f32 	%f18, [%rd1];
	st.global.f32 	[%rd2], %f18;
	ld.global.f32 	%f19, [%rd3];
	st.global.f32 	[%rd1], %f19;
	cvt.f64.f32 	%fd25, %f19;
	add.f64 	%fd26, %fd25, %fd25;
	ld.global.f32 	%f20, [%rd2];
	cvt.f64.f32 	%fd27, %f20;
	sub.f64 	%fd28, %fd26, %fd27;
	mul.f64 	%fd29, %fd25, 0d3FC70A3D80000000;
	sub.f64 	%fd30, %fd28, %fd29;
	cvt.rn.f32.f64 	%f21, %fd30;
	st.global.f32 	[%rd3], %f21;
	ld.global.f32 	%f22, [%rd1];
	st.global.f32 	[%rd2], %f22;
	ld.global.f32 	%f23, [%rd3];
	st.global.f32 	[%rd1], %f23;
	cvt.f64.f32 	%fd31, %f23;
	add.f64 	%fd32, %fd31, %fd31;
	ld.global.f32 	%f24, [%rd2];
	cvt.f64.f32 	%fd33, %f24;
	sub.f64 	%fd34, %fd32, %fd33;
	mul.f64 	%fd35, %fd31, 0d3FC70A3D80000000;
	sub.f64 	%fd36, %fd34, %fd35;
	cvt.rn.f32.f64 	%f25, %fd36;
	st.global.f32 	[%rd3], %f25;
	ld.global.f32 	%f26, [%rd1];
	st.global.f32 	[%rd2], %f26;
	ld.global.f32 	%f27, [%rd3];
	st.global.f32 	[%rd1], %f27;
	cvt.f64.f32 	%fd37, %f27;
	add.f64 	%fd38, %fd37, %fd37;
	ld.global.f32 	%f28, [%rd2];
	cvt.f64.f32 	%fd39, %f28;
	sub.f64 	%fd40, %fd38, %fd39;
	mul.f64 	%fd41, %fd37, 0d3FC70A3D80000000;
	sub.f64 	%fd42, %fd40, %fd41;
	cvt.rn.f32.f64 	%f29, %fd42;
	st.global.f32 	[%rd3], %f29;
	ld.global.f32 	%f30, [%rd1];
	st.global.f32 	[%rd2], %f30;
	ld.global.f32 	%f31, [%rd3];
	st.global.f32 	[%rd1], %f31;
	cvt.f64.f32 	%fd43, %f31;
	add.f64 	%fd44, %fd43, %fd43;
	ld.global.f32 	%f32, [%rd2];
	cvt.f64.f32 	%fd45, %f32;
	sub.f64 	%fd46, %fd44, %fd45;
	mul.f64 	%fd47, %fd43, 0d3FC70A3D80000000;
	sub.f64 	%fd48, %fd46, %fd47;
	cvt.rn.f32.f64 	%f33, %fd48;
	st.global.f32 	[%rd3], %f33;
	ld.global.f32 	%f34, [%rd1];
	st.global.f32 	[%rd2], %f34;
	ld.global.f32 	%f66, [%rd3];
	st.global.f32 	[%rd1], %f66;
	add.s32 	%r13, %r13, 8;
	setp.ne.s32 	%p3, %r13, 0;
	@%p3 bra 	$L__BB0_3;
$L__BB0_4:
	setp.eq.s32 	%p4, %r1, 0;
	@%p4 bra 	$L__BB0_12;
	and.b32  	%r5, %r6, 3;
	setp.lt.u32 	%p5, %r1, 4;
	@%p5 bra 	$L__BB0_7;
	ld.global.f32 	%f35, [%rd1];
	cvt.f64.f32 	%fd49, %f35;
	add.f64 	%fd50, %fd49, %fd49;
	ld.global.f32 	%f36, [%rd2];
	cvt.f64.f32 	%fd51, %f36;
	sub.f64 	%fd52, %fd50, %fd51;
	mul.f64 	%fd53, %fd49, 0d3FC70A3D80000000;
	sub.f64 	%fd54, %fd52, %fd53;
	cvt.rn.f32.f64 	%f37, %fd54;
	st.global.f32 	[%rd3], %f37;
	ld.global.f32 	%f38, [%rd1];
	st.global.f32 	[%rd2], %f38;
	ld.global.f32 	%f39, [%rd3];
	st.global.f32 	[%rd1], %f39;
	cvt.f64.f32 	%fd55, %f39;
	add.f64 	%fd56, %fd55, %fd55;
	ld.global.f32 	%f40, [%rd2];
	cvt.f64.f32 	%fd57, %f40;
	sub.f64 	%fd58, %fd56, %fd57;
	mul.f64 	%fd59, %fd55, 0d3FC70A3D80000000;
	sub.f64 	%fd60, %fd58, %fd59;
	cvt.rn.f32.f64 	%f41, %fd60;
	st.global.f32 	[%rd3], %f41;
	ld.global.f32 	%f42, [%rd1];
	st.global.f32 	[%rd2], %f42;
	ld.global.f32 	%f43, [%rd3];
	st.global.f32 	[%rd1], %f43;
	cvt.f64.f32 	%fd61, %f43;
	add.f64 	%fd62, %fd61, %fd61;
	ld.global.f32 	%f44, [%rd2];
	cvt.f64.f32 	%fd63, %f44;
	sub.f64 	%fd64, %fd62, %fd63;
	mul.f64 	%fd65, %fd61, 0d3FC70A3D80000000;
	sub.f64 	%fd66, %fd64, %fd65;
	cvt.rn.f32.f64 	%f45, %fd66;
	st.global.f32 	[%rd3], %f45;
	ld.global.f32 	%f46, [%rd1];
	st.global.f32 	[%rd2], %f46;
	ld.global.f32 	%f47, [%rd3];
	st.global.f32 	[%rd1], %f47;
	cvt.f64.f32 	%fd67, %f47;
	add.f64 	%fd68, %fd67, %fd67;
	ld.global.f32 	%f48, [%rd2];
	cvt.f64.f32 	%fd69, %f48;
	sub.f64 	%fd70, %fd68, %fd69;
	mul.f64 	%fd71, %fd67, 0d3FC70A3D80000000;
	sub.f64 	%fd72, %fd70, %fd71;
	cvt.rn.f32.f64 	%f49, %fd72;
	st.global.f32 	[%rd3], %f49;
	ld.global.f32 	%f50, [%rd1];
	st.global.f32 	[%rd2], %f50;
	ld.global.f32 	%f51, [%rd3];
	st.global.f32 	[%rd1], %f51;
$L__BB0_7:
	setp.eq.s32 	%p6, %r5, 0;
	@%p6 bra 	$L__BB0_12;
	setp.eq.s32 	%p7, %r5, 1;
	@%p7 bra 	$L__BB0_10;
	ld.global.f32 	%f52, [%rd1];
	cvt.f64.f32 	%fd73, %f52;
	add.f64 	%fd74, %fd73, %fd73;
	ld.global.f32 	%f53, [%rd2];
	cvt.f64.f32 	%fd75, %f53;
	sub.f64 	%fd76, %fd74, %fd75;
	mul.f64 	%fd77, %fd73, 0d3FC70A3D80000000;
	sub.f64 	%fd78, %fd76, %fd77;
	cvt.rn.f32.f64 	%f54, %fd78;
	st.global.f32 	[%rd3], %f54;
	ld.global.f32 	%f55, [%rd1];
	st.global.f32 	[%rd2], %f55;
	ld.global.f32 	%f56, [%rd3];
	st.global.f32 	[%rd1], %f56;
	cvt.f64.f32 	%fd79, %f56;
	add.f64 	%fd80, %fd79, %fd79;
	ld.global.f32 	%f57, [%rd2];
	cvt.f64.f32 	%fd81, %f57;
	sub.f64 	%fd82, %fd80, %fd81;
	mul.f64 	%fd83, %fd79, 0d3FC70A3D80000000;
	sub.f64 	%fd84, %fd82, %fd83;
	cvt.rn.f32.f64 	%f58, %fd84;
	st.global.f32 	[%rd3], %f58;
	ld.global.f32 	%f59, [%rd1];
	st.global.f32 	[%rd2], %f59;
	ld.global.f32 	%f60, [%rd3];
	st.global.f32 	[%rd1], %f60;
$L__BB0_10:
	and.b32  	%r12, %r6, 1;
	setp.eq.b32 	%p8, %r12, 1;
	not.pred 	%p9, %p8;
	@%p9 bra 	$L__BB0_12;
	ld.global.f32 	%f61, [%rd1];
	cvt.f64.f32 	%fd85, %f61;
	add.f64 	%fd86, %fd85, %fd85;
	ld.global.f32 	%f62, [%rd2];
	cvt.f64.f32 	%fd87, %f62;
	sub.f64 	%fd88, %fd86, %fd87;
	fma.rn.f64 	%fd89, %fd85, 0dBFC70A3D80000000, %fd88;
	cvt.rn.f32.f64 	%f63, %fd89;
	st.global.f32 	[%rd3], %f63;
	ld.global.f32 	%f64, [%rd1];
	st.global.f32 	[%rd2], %f64;
	ld.global.f32 	%f65, [%rd3];
	st.global.f32 	[%rd1], %f65;
$L__BB0_12:
	ret;

}


// ===== COMPILED SASS (sm_100) =====

	.target	sm_100

	.elftype	@"ET_EXEC"


//--------------------- .note.nv.tkinfo           --------------------------
	.section	.note.nv.tkinfo,"",@"SHT_NOTE"
	.sectionflags	@"SHF_NOTE_NV_TKINFO"
	.tkinfo
        /*0018*/ 	.word	0x00000002
        /*0030*/ 	.string	""
        /*0030*/ 	.string	"ptxas"
        /*0030*/ 	.string	"Cuda compilation tools, release 13.0, V13.0.88"
        /*0030*/ 	.string	"Build cuda_13.0.r13.0/compiler.36424714_0"
        /*0030*/ 	.string	"-arch sm_100 -m 64 "



//--------------------- .note.nv.cuinfo           --------------------------
	.section	.note.nv.cuinfo,"",@"SHT_NOTE"
	.sectionflags	@"SHF_NOTE_NV_CUINFO"
        /*0018*/ 	.short	0x0002
        /*001a*/ 	.short	0x0064
        /*001c*/ 	.short	0x0082
	.zero		2


//--------------------- .nv.info                  --------------------------
	.section	.nv.info,"",@"SHT_CUDA_INFO"
	.align	4


	//----- nvinfo : EIATTR_REGCOUNT
	.align		4
        /*0000*/ 	.byte	0x04, 0x2f
        /*0002*/ 	.short	(.L_1 - .L_0)
	.align		4
.L_0:
        /*0004*/ 	.word	index@(_Z12updateKernelPfS_S_i)
        /*0008*/ 	.word	0x0000001a


	//----- nvinfo : EIATTR_FRAME_SIZE
	.align		4
.L_1:
        /*000c*/ 	.byte	0x04, 0x11
        /*000e*/ 	.short	(.L_3 - .L_2)
	.align		4
.L_2:
        /*0010*/ 	.word	index@(_Z12updateKernelPfS_S_i)
        /*0014*/ 	.word	0x00000000


	//----- nvinfo : EIATTR_MIN_STACK_SIZE
	.align		4
.L_3:
        /*0018*/ 	.byte	0x04, 0x12
        /*001a*/ 	.short	(.L_5 - .L_4)
	.align		4
.L_4:
        /*001c*/ 	.word	index@(_Z12updateKernelPfS_S_i)
        /*0020*/ 	.word	0x00000000
.L_5:


//--------------------- .nv.compat                --------------------------
	.section	.nv.compat,"",@"SHT_CUDA_COMPAT_INFO"
	.align	4
        /*0000*/ 	.byte	0x02, 0x09, 0x00, 0x00, 0x02, 0x02, 0x01, 0x00, 0x02, 0x05, 0x05, 0x00, 0x03, 0x07, 0x01, 0x01
        /*0010*/ 	.byte	0x02, 0x03, 0x00, 0x00, 0x02, 0x06, 0x01, 0x00, 0x04, 0x0b, 0x08, 0x00, 0x01, 0x00, 0x00, 0x00
        /*0020*/ 	.byte	0x00, 0x00, 0x00, 0x00


//--------------------- .nv.info._Z12updateKernelPfS_S_i --------------------------
	.section	.nv.info._Z12updateKernelPfS_S_i,"",@"SHT_CUDA_INFO"
	.sectionflags	@""
	.align	4


	//----- nvinfo : EIATTR_CUDA_API_VERSION
	.align		4
        /*0000*/ 	.byte	0x04, 0x37
        /*0002*/ 	.short	(.L_7 - .L_6)
.L_6:
        /*0004*/ 	.word	0x00000082


	//----- nvinfo : EIATTR_KPARAM_INFO
	.align		4
.L_7:
        /*0008*/ 	.byte	0x04, 0x17
        /*000a*/ 	.short	(.L_9 - .L_8)
.L_8:
        /*000c*/ 	.word	0x00000000
        /*0010*/ 	.short	0x0003
        /*0012*/ 	.short	0x0018
        /*0014*/ 	.byte	0x00, 0xf0, 0x11, 0x00


	//----- nvinfo : EIATTR_KPARAM_INFO
	.align		4
.L_9:
        /*0018*/ 	.byte	0x04, 0x17
        /*001a*/ 	.short	(.L_11 - .L_10)
.L_10:
        /*001c*/ 	.word	0x00000000
        /*0020*/ 	.short	0x0002
        /*0022*/ 	.short	0x0010
        /*0024*/ 	.byte	0x00, 0xf5, 0x21, 0x00


	//----- nvinfo : EIATTR_KPARAM_INFO
	.align		4
.L_11:
        /*0028*/ 	.byte	0x04, 0x17
        /*002a*/ 	.short	(.L_13 - .L_12)
.L_12:
        /*002c*/ 	.word	0x00000000
        /*0030*/ 	.short	0x0001
        /*0032*/ 	.short	0x0008
        /*0034*/ 	.byte	0x00, 0xf5, 0x21, 0x00


	//----- nvinfo : EIATTR_KPARAM_INFO
	.align		4
.L_13:
        /*0038*/ 	.byte	0x04, 0x17
        /*003a*/ 	.short	(.L_15 - .L_14)
.L_14:
        /*003c*/ 	.word	0x00000000
        /*0040*/ 	.short	0x0000
        /*0042*/ 	.short	0x0000
        /*0044*/ 	.byte	0x00, 0xf5, 0x21, 0x00


	//----- nvinfo : EIATTR_SPARSE_MMA_MASK
	.align		4
.L_15:
        /*0048*/ 	.byte	0x03, 0x50
        /*004a*/ 	.short	0x0000


	//----- nvinfo : EIATTR_MAXREG_COUNT
	.align		4
        /*004c*/ 	.byte	0x03, 0x1b
        /*004e*/ 	.short	0x00ff


	//----- nvinfo : EIATTR_MERCURY_ISA_VERSION
	.align		4
        /*0050*/ 	.byte	0x03, 0x5f
        /*0052*/ 	.short	0x0101


	//----- nvinfo : EIATTR_VRC_CTA_INIT_COUNT
	.align		4
        /*0054*/ 	.byte	0x02, 0x4a
	.zero		1
	.zero		1


	//----- nvinfo : EIATTR_EXIT_INSTR_OFFSETS
	.align		4
        /*0058*/ 	.byte	0x04, 0x1c
        /*005a*/ 	.short	(.L_17 - .L_16)


	//   ....[0]....
.L_16:
        /*005c*/ 	.word	0x00000030


	//   ....[1]....
        /*0060*/ 	.word	0x000007b0


	//   ....[2]....
        /*0064*/ 	.word	0x00000b30


	//   ....[3]....
        /*0068*/ 	.word	0x00000d30


	//   ....[4]....
        /*006c*/ 	.word	0x00000e30


	//----- nvinfo : EIATTR_CBANK_PARAM_SIZE
	.align		4
.L_17:
        /*0070*/ 	.byte	0x03, 0x19
        /*0072*/ 	.short	0x001c


	//----- nvinfo : EIATTR_PARAM_CBANK
	.align		4
        /*0074*/ 	.byte	0x04, 0x0a
        /*0076*/ 	.short	(.L_19 - .L_18)
	.align		4
.L_18:
        /*0078*/ 	.word	index@(.nv.constant0._Z12updateKernelPfS_S_i)
        /*007c*/ 	.short	0x0380
        /*007e*/ 	.short	0x001c


	//----- nvinfo : EIATTR_SW_WAR
	.align		4
.L_19:
        /*0080*/ 	.byte	0x04, 0x36
        /*0082*/ 	.short	(.L_21 - .L_20)
.L_20:
        /*0084*/ 	.word	0x00000008
.L_21:


//--------------------- .nv.callgraph             --------------------------
	.section	.nv.callgraph,"",@"SHT_CUDA_CALLGRAPH"
	.align	4
	.sectionentsize	8
	.align		4
        /*0000*/ 	.word	0x00000000
	.align		4
        /*0004*/ 	.word	0xffffffff
	.align		4
        /*0008*/ 	.word	0x00000000
	.align		4
        /*000c*/ 	.word	0xfffffffe
	.align		4
        /*0010*/ 	.word	0x00000000
	.align		4
        /*0014*/ 	.word	0xfffffffd
	.align		4
        /*0018*/ 	.word	0x00000000
	.align		4
        /*001c*/ 	.word	0xfffffffc


//--------------------- .text._Z12updateKernelPfS_S_i --------------------------
	.section	.text._Z12updateKernelPfS_S_i,"ax",@progbits
	.align	128
        .global         _Z12updateKernelPfS_S_i
        .type           _Z12updateKernelPfS_S_i,@function
        .size           _Z12updateKernelPfS_S_i,(.L_x_5 - _Z12updateKernelPfS_S_i)
        .other          _Z12updateKernelPfS_S_i,@"STO_CUDA_ENTRY STV_DEFAULT"
_Z12updateKernelPfS_S_i:
.text._Z12updateKernelPfS_S_i:
[----:B------:R-:W-:Y:S08]  /*0000*/  LDC R1, c[0x0][0x37c] ;  /* 0x0000df00ff017b82 */ /* 0x000ff00000000800 */
[----:B------:R-:W0:Y:S02]  /*0010*/  LDC R0, c[0x0][0x398] ;  /* 0x0000e600ff007b82 */ /* 0x000e240000000800 */
[----:B0-----:R-:W-:-:S13]  /*0020*/  ISETP.GE.AND P0, PT, R0, 0x1, PT ;  /* 0x000000010000780c */ /* 0x001fda0003f06270 */
[----:B------:R-:W-:Y:S05]  /*0030*/  @!P0 EXIT ;  /* 0x000000000000894d */ /* 0x000fea0003800000 */
[----:B------:R-:W0:Y:S01]  /*0040*/  S2R R11, SR_TID.X ;  /* 0x00000000000b7919 */ /* 0x000e220000002100 */
[----:B------:R-:W1:Y:S01]  /*0050*/  LDC.64 R2, c[0x0][0x380] ;  /* 0x0000e000ff027b82 */ /* 0x000e620000000a00 */
[----:B------:R-:W0:Y:S01]  /*0060*/  LDCU UR4, c[0x0][0x360] ;  /* 0x00006c00ff0477ac */ /* 0x000e220008000800 */
[C---:B------:R-:W-:Y:S01]  /*0070*/  ISETP.GE.U32.AND P1, PT, R0.reuse, 0x8, PT ;  /* 0x000000080000780c */ /* 0x040fe20003f26070 */
[----:B------:R-:W0:Y:S01]  /*0080*/  S2R R8, SR_CTAID.X ;  /* 0x0000000000087919 */ /* 0x000e220000002500 */
[----:B------:R-:W-:-:S04]  /*0090*/  LOP3.LUT R9, R0, 0x7, RZ, 0xc0, !PT ;  /* 0x0000000700097812 */ /* 0x000fc800078ec0ff */
[----:B------:R-:W2:Y:S01]  /*00a0*/  LDC.64 R4, c[0x0][0x388] ;  /* 0x0000e200ff047b82 */ /* 0x000ea20000000a00 */
[----:B------:R-:W-:-:S07]  /*00b0*/  ISETP.NE.AND P0, PT, R9, RZ, PT ;  /* 0x000000ff0900720c */ /* 0x000fce0003f05270 */
[----:B------:R-:W3:Y:S01]  /*00c0*/  LDC.64 R6, c[0x0][0x390] ;  /* 0x0000e400ff067b82 */ /* 0x000ee20000000a00 */
[----:B0-----:R-:W-:Y:S01]  /*00d0*/  IMAD R11, R8, UR4, R11 ;  /* 0x00000004080b7c24 */ /* 0x001fe2000f8e020b */
[----:B------:R-:W0:Y:S03]  /*00e0*/  LDCU.64 UR4, c[0x0][0x358] ;  /* 0x00006b00ff0477ac */ /* 0x000e260008000a00 */
[----:B-1----:R-:W-:-:S04]  /*00f0*/  IMAD.WIDE R2, R11, 0x4, R2 ;  /* 0x000000040b027825 */ /* 0x002fc800078e0202 */
[----:B--2---:R-:W-:-:S04]  /*0100*/  IMAD.WIDE R4, R11, 0x4, R4 ;  /* 0x000000040b047825 */ /* 0x004fc800078e0204 */
[----:B---3--:R-:W-:Y:S01]  /*0110*/  IMAD.WIDE R6, R11, 0x4, R6 ;  /* 0x000000040b067825 */ /* 0x008fe200078e0206 */
[----:B0-----:R-:W-:Y:S06]  /*0120*/  @!P1 BRA `(.L_x_0) ;  /* 0x0000000400a09947 */ /* 0x001fec0003800000 */
[----:B------:R0:W5:Y:S01]  /*0130*/  LDG.E R11, desc[UR4][R2.64] ;  /* 0x00000004020b7981 */ /* 0x000162000c1e1900 */
[----:B------:R-:W-:-:S05]  /*0140*/  LOP3.LUT R8, R0, 0x7ffffff8, RZ, 0xc0, !PT ;  /* 0x7ffffff800087812 */ /* 0x000fca00078ec0ff */
[----:B------:R-:W-:-:S07]  /*0150*/  IMAD.MOV R8, RZ, RZ, -R8 ;  /* 0x000000ffff087224 */ /* 0x000fce00078e0a08 */
.L_x_1:
[----:B------:R-:W2:Y:S01]  /*0160*/  LDG.E R14, desc[UR4][R4.64] ;  /* 0x00000004040e7981 */ /* 0x000ea2000c1e1900 */
[----:B-1---5:R-:W1:Y:S01]  /*0170*/  F2F.F64.F32 R10, R11 ;  /* 0x0000000b000a7310 */ /* 0x022e620000201800 */
[----:B------:R-:W-:Y:S01]  /*0180*/  UMOV UR6, 0x80000000 ;  /* 0x8000000000067882 */ /* 0x000fe20000000000 */
[----:B------:R-:W-:Y:S01]  /*0190*/  UMOV UR7, 0x3fc70a3d ;  /* 0x3fc70a3d00077882 */ /* 0x000fe20000000000 */
[----:B-1----:R-:W-:-:S05]  /*01a0*/  DADD R12, R10, R10 ;  /* 0x000000000a0c7229 */ /* 0x002fca000000000a */
[----:B--2---:R-:W1:Y:S03]  /*01b0*/  F2F.F64.F32 R14, R14 ;  /* 0x0000000e000e7310 */ /* 0x004e660000201800 */
[----:B-1----:R-:W-:-:S08]  /*01c0*/  DADD R12, R12, -R14 ;  /* 0x000000000c0c7229 */ /* 0x002fd0000000080e */
[----:B------:R-:W-:-:S10]  /*01d0*/  DFMA R12, R10, -UR6, R12 ;  /* 0x800000060a0c7c2b */ /* 0x000fd4000800000c */
[----:B------:R-:W1:Y:S02]  /*01e0*/  F2F.F32.F64 R13, R12 ;  /* 0x0000000c000d7310 */ /* 0x000e640000301000 */
[----:B-1----:R-:W-:Y:S04]  /*01f0*/  STG.E desc[UR4][R6.64], R13 ;  /* 0x0000000d06007986 */ /* 0x002fe8000c101904 */
[----:B------:R-:W2:Y:S04]  /*0200*/  LDG.E R19, desc[UR4][R2.64] ;  /* 0x0000000402137981 */ /* 0x000ea8000c1e1900 */
[----:B--2---:R1:W-:Y:S04]  /*0210*/  STG.E desc[UR4][R4.64], R19 ;  /* 0x0000001304007986 */ /* 0x0043e8000c101904 */
[----:B------:R-:W2:Y:S04]  /*0220*/  LDG.E R21, desc[UR4][R6.64] ;  /* 0x0000000406157981 */ /* 0x000ea8000c1e1900 */
[----:B--2---:R-:W-:Y:S04]  /*0230*/  STG.E desc[UR4][R2.64], R21 ;  /* 0x0000001502007986 */ /* 0x004fe8000c101904 */
[----:B------:R-:W2:Y:S01]  /*0240*/  LDG.E R16, desc[UR4][R4.64] ;  /* 0x0000000404107981 */ /* 0x000ea2000c1e1900 */
[----:B------:R-:W3:Y:S02]  /*0250*/  F2F.F64.F32 R10, R21 ;  /* 0x00000015000a7310 */ /* 0x000ee40000201800 */
[----:B---3--:R-:W-:-:S06]  /*0260*/  DADD R14, R10, R10 ;  /* 0x000000000a0e7229 */ /* 0x008fcc000000000a */
[----:B--2---:R-:W2:Y:S02]  /*0270*/  F2F.F64.F32 R16, R16 ;  /* 0x0000001000107310 */ /* 0x004ea40000201800 */
[----:B--2---:R-:W-:-:S08]  /*0280*/  DADD R14, R14, -R16 ;  /* 0x000000000e0e7229 */ /* 0x004fd00000000810 */
[----:B------:R-:W-:-:S10]  /*0290*/  DFMA R14, R10, -UR6, R14 ;  /* 0x800000060a0e7c2b */ /* 0x000fd4000800000e */
[----:B------:R-:W2:Y:S02]  /*02a0*/  F2F.F32.F64 R15, R14 ;  /* 0x0000000e000f7310 */ /* 0x000ea40000301000 */
[----:B--2---:R-:W-:Y:S04]  /*02b0*/  STG.E desc[UR4][R6.64], R15 ;  /* 0x0000000f06007986 */ /* 0x004fe8000c101904 */
[----:B-1----:R-:W2:Y:S04]  /*02c0*/  LDG.E R19, desc[UR4][R2.64] ;  /* 0x0000000402137981 */ /* 0x002ea8000c1e1900 */
        /* <DEDUP_REMOVED lines=58> */
[----:B--2---:R2:W-:Y:S04]  /*0670*/  STG.E desc[UR4][R6.64], R13 ;  /* 0x0000000d06007986 */ /* 0x0045e8000c101904 */
[----:B-1----:R-:W3:Y:S04]  /*0680*/  LDG.E R19, desc[UR4][R2.64] ;  /* 0x0000000402137981 */ /* 0x002ee8000c1e1900 */
[----:B---3--:R1:W-:Y:S04]  /*0690*/  STG.E desc[UR4][R4.64], R19 ;  /* 0x0000001304007986 */ /* 0x0083e8000c101904 */
[----:B------:R-:W3:Y:S04]  /*06a0*/  LDG.E R21, desc[UR4][R6.64] ;  /* 0x0000000406157981 */ /* 0x000ee8000c1e1900 */
[----:B---3--:R1:W-:Y:S04]  /*06b0*/  STG.E desc[UR4][R2.64], R21 ;  /* 0x0000001502007986 */ /* 0x0083e8000c101904 */
[----:B------:R-:W3:Y:S01]  /*06c0*/  LDG.E R16, desc[UR4][R4.64] ;  /* 0x0000000404107981 */ /* 0x000ee2000c1e1900 */
[----:B------:R-:W4:Y:S02]  /*06d0*/  F2F.F64.F32 R10, R21 ;  /* 0x00000015000a7310 */ /* 0x000f240000201800 */
[----:B----4-:R-:W-:-:S06]  /*06e0*/  DADD R14, R10, R10 ;  /* 0x000000000a0e7229 */ /* 0x010fcc000000000a */
[----:B---3--:R-:W3:Y:S02]  /*06f0*/  F2F.F64.F32 R16, R16 ;  /* 0x0000001000107310 */ /* 0x008ee40000201800 */
[----:B---3--:R-:W-:-:S08]  /*0700*/  DADD R14, R14, -R16 ;  /* 0x000000000e0e7229 */ /* 0x008fd00000000810 */
[----:B------:R-:W-:-:S10]  /*0710*/  DFMA R14, R10, -UR6, R14 ;  /* 0x800000060a0e7c2b */ /* 0x000fd4000800000e */
[----:B------:R-:W3:Y:S02]  /*0720*/  F2F.F32.F64 R15, R14 ;  /* 0x0000000e000f7310 */ /* 0x000ee40000301000 */
[----:B---3--:R1:W-:Y:S04]  /*0730*/  STG.E desc[UR4][R6.64], R15 ;  /* 0x0000000f06007986 */ /* 0x0083e8000c101904 */
[----:B--2---:R-:W2:Y:S01]  /*0740*/  LDG.E R13, desc[UR4][R2.64] ;  /* 0x00000004020d7981 */ /* 0x004ea2000c1e1900 */
[----:B------:R-:W-:-:S05]  /*0750*/  VIADD R8, R8, 0x8 ;  /* 0x0000000808087836 */ /* 0x000fca0000000000 */
[----:B------:R-:W-:Y:S01]  /*0760*/  ISETP.NE.AND P1, PT, R8, RZ, PT ;  /* 0x000000ff0800720c */ /* 0x000fe20003f25270 */
[----:B--2---:R1:W-:Y:S04]  /*0770*/  STG.E desc[UR4][R4.64], R13 ;  /* 0x0000000d04007986 */ /* 0x0043e8000c101904 */
[----:B------:R-:W2:Y:S04]  /*0780*/  LDG.E R11, desc[UR4][R6.64] ;  /* 0x00000004060b7981 */ /* 0x000ea8000c1e1900 */
[----:B--2---:R1:W-:Y:S04]  /*0790*/  STG.E desc[UR4][R2.64], R11 ;  /* 0x0000000b02007986 */ /* 0x0043e8000c101904 */
[----:B------:R-:W-:Y:S05]  /*07a0*/  @P1 BRA `(.L_x_1) ;  /* 0xfffffff8006c1947 */ /* 0x000fea000383ffff */
.L_x_0:
[----:B------:R-:W-:Y:S05]  /*07b0*/  @!P0 EXIT ;  /* 0x000000000000894d */ /* 0x000fea0003800000 */
[----:B------:R-:W-:Y:S02]  /*07c0*/  ISETP.GE.U32.AND P0, PT, R9, 0x4, PT ;  /* 0x000000040900780c */ /* 0x000fe40003f06070 */
[----:B------:R-:W-:-:S04]  /*07d0*/  LOP3.LUT R16, R0, 0x3, RZ, 0xc0, !PT ;  /* 0x0000000300107812 */ /* 0x000fc800078ec0ff */
[----:B------:R-:W-:-:S07]  /*07e0*/  ISETP.NE.AND P1, PT, R16, RZ, PT ;  /* 0x000000ff1000720c */ /* 0x000fce0003f25270 */
[----:B------:R-:W-:Y:S06]  /*07f0*/  @!P0 BRA `(.L_x_2) ;  /* 0x0000000000cc8947 */ /* 0x000fec0003800000 */
[----:B------:R-:W2:Y:S04]  /*0800*/  LDG.E R8, desc[UR4][R2.64] ;  /* 0x0000000402087981 */ /* 0x000ea8000c1e1900 */
[----:B------:R-:W1:Y:S01]  /*0810*/  LDG.E R12, desc[UR4][R4.64] ;  /* 0x00000004040c7981 */ /* 0x000e62000c1e1900 */
[----:B------:R-:W-:Y:S01]  /*0820*/  UMOV UR6, 0x80000000 ;  /* 0x8000000000067882 */ /* 0x000fe20000000000 */
[----:B------:R-:W-:Y:S01]  /*0830*/  UMOV UR7, 0x3fc70a3d ;  /* 0x3fc70a3d00077882 */ /* 0x000fe20000000000 */
[----:B--2---:R-:W2:Y:S08]  /*0840*/  F2F.F64.F32 R8, R8 ;  /* 0x0000000800087310 */ /* 0x004eb00000201800 */
[----:B-1----:R-:W1:Y:S01]  /*0850*/  F2F.F64.F32 R12, R12 ;  /* 0x0000000c000c7310 */ /* 0x002e620000201800 */
[----:B--2---:R-:W-:-:S08]  /*0860*/  DADD R10, R8, R8 ;  /* 0x00000000080a7229 */ /* 0x004fd00000000008 */
        /* <DEDUP_REMOVED lines=30> */
[----:B------:R-:W4:Y:S04]  /*0a50*/  LDG.E R19, desc[UR4][R6.64] ;  /* 0x0000000406137981 */ /* 0x000f28000c1e1900 */
[----:B----4-:R3:W-:Y:S04]  /*0a60*/  STG.E desc[UR4][R2.64], R19 ;  /* 0x0000001302007986 */ /* 0x0107e8000c101904 */
[----:B------:R-:W4:Y:S01]  /*0a70*/  LDG.E R14, desc[UR4][R4.64] ;  /* 0x00000004040e7981 */ /* 0x000f22000c1e1900 */
[----:B------:R-:W1:Y:S02]  /*0a80*/  F2F.F64.F32 R8, R19 ;  /* 0x0000001300087310 */ /* 0x000e640000201800 */
[----:B-1----:R-:W-:-:S06]  /*0a90*/  DADD R12, R8, R8 ;  /* 0x00000000080c7229 */ /* 0x002fcc0000000008 */
[----:B----4-:R-:W1:Y:S02]  /*0aa0*/  F2F.F64.F32 R14, R14 ;  /* 0x0000000e000e7310 */ /* 0x010e640000201800 */
[----:B-1----:R-:W-:-:S08]  /*0ab0*/  DADD R12, R12, -R14 ;  /* 0x000000000c0c7229 */ /* 0x002fd0000000080e */
[----:B------:R-:W-:-:S10]  /*0ac0*/  DFMA R12, R8, -UR6, R12 ;  /* 0x80000006080c7c2b */ /* 0x000fd4000800000c */
[----:B------:R-:W1:Y:S02]  /*0ad0*/  F2F.F32.F64 R13, R12 ;  /* 0x0000000c000d7310 */ /* 0x000e640000301000 */
[----:B-1----:R3:W-:Y:S04]  /*0ae0*/  STG.E desc[UR4][R6.64], R13 ;  /* 0x0000000d06007986 */ /* 0x0027e8000c101904 */
[----:B------:R-:W4:Y:S04]  /*0af0*/  LDG.E R9, desc[UR4][R2.64] ;  /* 0x0000000402097981 */ /* 0x000f28000c1e1900 */
[----:B----4-:R3:W-:Y:S04]  /*0b00*/  STG.E desc[UR4][R4.64], R9 ;  /* 0x0000000904007986 */ /* 0x0107e8000c101904 */
[----:B--2---:R-:W2:Y:S04]  /*0b10*/  LDG.E R11, desc[UR4][R6.64] ;  /* 0x00000004060b7981 */ /* 0x004ea8000c1e1900 */
[----:B--2---:R3:W-:Y:S02]  /*0b20*/  STG.E desc[UR4][R2.64], R11 ;  /* 0x0000000b02007986 */ /* 0x0047e4000c101904 */
.L_x_2:
[----:B------:R-:W-:Y:S05]  /*0b30*/  @!P1 EXIT ;  /* 0x000000000000994d */ /* 0x000fea0003800000 */
[----:B------:R-:W-:Y:S02]  /*0b40*/  ISETP.NE.AND P0, PT, R16, 0x1, PT ;  /* 0x000000011000780c */ /* 0x000fe40003f05270 */
[----:B------:R-:W-:-:S04]  /*0b50*/  LOP3.LUT R0, R0, 0x1, RZ, 0xc0, !PT ;  /* 0x0000000100007812 */ /* 0x000fc800078ec0ff */
[----:B------:R-:W-:-:S07]  /*0b60*/  ISETP.NE.U32.AND P1, PT, R0, 0x1, PT ;  /* 0x000000010000780c */ /* 0x000fce0003f25070 */
[----:B------:R-:W-:Y:S06]  /*0b70*/  @!P0 BRA `(.L_x_3) ;  /* 0x00000000006c8947 */ /* 0x000fec0003800000 */
[----:B------:R-:W3:Y:S04]  /*0b80*/  LDG.E R8, desc[UR4][R2.64] ;  /* 0x0000000402087981 */ /* 0x000ee8000c1e1900 */
[----:B------:R-:W1:Y:S01]  /*0b90*/  LDG.E R12, desc[UR4][R4.64] ;  /* 0x00000004040c7981 */ /* 0x000e62000c1e1900 */
[----:B------:R-:W-:Y:S01]  /*0ba0*/  UMOV UR6, 0x80000000 ;  /* 0x8000000000067882 */ /* 0x000fe20000000000 */
[----:B------:R-:W-:Y:S01]  /*0bb0*/  UMOV UR7, 0x3fc70a3d ;  /* 0x3fc70a3d00077882 */ /* 0x000fe20000000000 */
[----:B---3--:R-:W2:Y:S08]  /*0bc0*/  F2F.F64.F32 R8, R8 ;  /* 0x0000000800087310 */ /* 0x008eb00000201800 */
[----:B-1----:R-:W1:Y:S01]  /*0bd0*/  F2F.F64.F32 R12, R12 ;  /* 0x0000000c000c7310 */ /* 0x002e620000201800 */
[----:B--2---:R-:W-:-:S08]  /*0be0*/  DADD R10, R8, R8 ;  /* 0x00000000080a7229 */ /* 0x004fd00000000008 */
[----:B-1----:R-:W-:-:S08]  /*0bf0*/  DADD R10, R10, -R12 ;  /* 0x000000000a0a7229 */ /* 0x002fd0000000080c */
[----:B------:R-:W-:-:S10]  /*0c00*/  DFMA R10, R8, -UR6, R10 ;  /* 0x80000006080a7c2b */ /* 0x000fd4000800000a */
[----:B------:R-:W1:Y:S02]  /*0c10*/  F2F.F32.F64 R11, R10 ;  /* 0x0000000a000b7310 */ /* 0x000e640000301000 */
[----:B-1----:R1:W-:Y:S04]  /*0c20*/  STG.E desc[UR4][R6.64], R11 ;  /* 0x0000000b06007986 */ /* 0x0023e8000c101904 */
[----:B------:R-:W2:Y:S04]  /*0c30*/  LDG.E R17, desc[UR4][R2.64] ;  /* 0x0000000402117981 */ /* 0x000ea8000c1e1900 */
[----:B--2---:R2:W-:Y:S04]  /*0c40*/  STG.E desc[UR4][R4.64], R17 ;  /* 0x0000001104007986 */ /* 0x0045e8000c101904 */
        /* <DEDUP_REMOVED lines=10> */
[----:B------:R-:W3:Y:S04]  /*0cf0*/  LDG.E R9, desc[UR4][R2.64] ;  /* 0x0000000402097981 */ /* 0x000ee8000c1e1900 */
[----:B---3--:R2:W-:Y:S04]  /*0d00*/  STG.E desc[UR4][R4.64], R9 ;  /* 0x0000000904007986 */ /* 0x0085e8000c101904 */
[----:B-1----:R-:W3:Y:S04]  /*0d10*/  LDG.E R11, desc[UR4][R6.64] ;  /* 0x00000004060b7981 */ /* 0x002ee8000c1e1900 */
[----:B---3--:R2:W-:Y:S02]  /*0d20*/  STG.E desc[UR4][R2.64], R11 ;  /* 0x0000000b02007986 */ /* 0x0085e4000c101904 */
.L_x_3:
[----:B------:R-:W-:Y:S05]  /*0d30*/  @P1 EXIT ;  /* 0x000000000000194d */ /* 0x000fea0003800000 */
[----:B------:R-:W2:Y:S04]  /*0d40*/  LDG.E R8, desc[UR4][R2.64] ;  /* 0x0000000402087981 */ /* 0x000ea8000c1e1900 */
[----:B------:R-:W1:Y:S01]  /*0d50*/  LDG.E R12, desc[UR4][R4.64] ;  /* 0x00000004040c7981 */ /* 0x000e62000c1e1900 */
[----:B------:R-:W-:Y:S01]  /*0d60*/  UMOV UR6, 0x80000000 ;  /* 0x8000000000067882 */ /* 0x000fe20000000000 */
[----:B------:R-:W-:Y:S01]  /*0d70*/  UMOV UR7, 0x3fc70a3d ;  /* 0x3fc70a3d00077882 */ /* 0x000fe20000000000 */
[----:B--23--:R-:W2:Y:S08]  /*0d80*/  F2F.F64.F32 R8, R8 ;  /* 0x0000000800087310 */ /* 0x00ceb00000201800 */
[----:B-1----:R-:W1:Y:S01]  /*0d90*/  F2F.F64.F32 R12, R12 ;  /* 0x0000000c000c7310 */ /* 0x002e620000201800 */
[----:B--2---:R-:W-:-:S08]  /*0da0*/  DADD R10, R8, R8 ;  /* 0x00000000080a7229 */ /* 0x004fd00000000008 */
[----:B-1----:R-:W-:-:S08]  /*0db0*/  DADD R10, R10, -R12 ;  /* 0x000000000a0a7229 */ /* 0x002fd0000000080c */
[----:B------:R-:W-:-:S10]  /*0dc0*/  DFMA R10, R8, -UR6, R10 ;  /* 0x80000006080a7c2b */ /* 0x000fd4000800000a */
[----:B------:R-:W1:Y:S02]  /*0dd0*/  F2F.F32.F64 R11, R10 ;  /* 0x0000000a000b7310 */ /* 0x000e640000301000 */
[----:B-1----:R-:W-:Y:S04]  /*0de0*/  STG.E desc[UR4][R6.64], R11 ;  /* 0x0000000b06007986 */ /* 0x002fe8000c101904 */
[----:B------:R-:W2:Y:S04]  /*0df0*/  LDG.E R9, desc[UR4][R2.64] ;  /* 0x0000000402097981 */ /* 0x000ea8000c1e1900 */
[----:B--2---:R-:W-:Y:S04]  /*0e00*/  STG.E desc[UR4][R4.64], R9 ;  /* 0x0000000904007986 */ /* 0x004fe8000c101904 */
[----:B------:R-:W2:Y:S04]  /*0e10*/  LDG.E R13, desc[UR4][R6.64] ;  /* 0x00000004060d7981 */ /* 0x000ea8000c1e1900 */
[----:B--2---:R-:W-:Y:S01]  /*0e20*/  STG.E desc[UR4][R2.64], R13 ;  /* 0x0000000d02007986 */ /* 0x004fe2000c101904 */
[----:B------:R-:W-:Y:S05]  /*0e30*/  EXIT ;  /* 0x000000000000794d */ /* 0x000fea0003800000 */
.L_x_4:
[----:B------:R-:W-:-:S00]  /*0e40*/  BRA `(.L_x_4) ;  /* 0xfffffffc00fc7947 */ /* 0x000fc0000383ffff */
[----:B------:R-:W-:-:S00]  /*0e50*/  NOP ;  /* 0x0000000000007918 */ /* 0x000fc00000000000 */
        /* <DEDUP_REMOVED lines=10> */
.L_x_5:


//--------------------- .nv.shared.reserved.0     --------------------------
	.section	.nv.shared.reserved.0,"aw",@nobits
	.weak		__nv_reservedSMEM_offset_0_alias
	.size		__nv_reservedSMEM_offset_0_alias, 0, 64
	.other		__nv_reservedSMEM_offset_0_alias,@"STO_CUDA_RESERVED_SHARED STV_DEFAULT"
__nv_reservedSMEM_offset_0_alias:
	.zero		0
	.zero		64


//--------------------- .nv.constant0._Z12updateKernelPfS_S_i --------------------------
	.section	.nv.constant0._Z12updateKernelPfS_S_i,"a",@progbits
	.sectionflags	@""
	.align	4
.nv.constant0._Z12updateKernelPfS_S_i:
	.zero		924


//--------------------- SYMBOLS --------------------------

	.type		.nv.reservedSmem.offset0,@object
	.size		.nv.reservedSmem.offset0,0x4
